	.headerflags	@"EF_CUDA_TEXMODE_UNIFIED EF_CUDA_64BIT_ADDRESS EF_CUDA_ACCELERATORS EF_CUDA_SM90 EF_CUDA_VIRTUAL_SM(EF_CUDA_SM90)"
	.elftype	@"ET_EXEC"


//--------------------- .nv.info                  --------------------------
	.section	.nv.info,"",@"SHT_CUDA_INFO"
	.align	4


	//----- nvinfo : EIATTR_REGCOUNT
	.align		4
        /*0000*/ 	.byte	0x04, 0x2f
        /*0002*/ 	.short	(.L_1 - .L_0)
	.align		4
.L_0:
        /*0004*/ 	.word	index@(triton_poi_fused_mul_silu_7)
        /*0008*/ 	.word	0x0000001f


	//----- nvinfo : EIATTR_MIN_STACK_SIZE
	.align		4
.L_1:
        /*000c*/ 	.byte	0x04, 0x12
        /*000e*/ 	.short	(.L_3 - .L_2)
	.align		4
.L_2:
        /*0010*/ 	.word	index@(triton_poi_fused_mul_silu_7)
        /*0014*/ 	.word	0x00000000


	//----- nvinfo : EIATTR_FRAME_SIZE
	.align		4
.L_3:
        /*0018*/ 	.byte	0x04, 0x11
        /*001a*/ 	.short	(.L_5 - .L_4)
	.align		4
.L_4:
        /*001c*/ 	.word	index@(triton_poi_fused_mul_silu_7)
        /*0020*/ 	.word	0x00000000


	//----- nvinfo : EIATTR_MIN_STACK_SIZE
	.align		4
.L_5:
        /*0024*/ 	.byte	0x04, 0x12
        /*0026*/ 	.short	(.L_7 - .L_6)
	.align		4
.L_6:
        /*0028*/ 	.word	index@(triton_poi_fused_mul_silu_7)
        /*002c*/ 	.word	0x00000000
.L_7:


//--------------------- .nv.info.triton_poi_fused_mul_silu_7 --------------------------
	.section	.nv.info.triton_poi_fused_mul_silu_7,"",@"SHT_CUDA_INFO"
	.sectionflags	@""
	.align	4


	//----- nvinfo : EIATTR_CUDA_API_VERSION
	.align		4
        /*0000*/ 	.byte	0x04, 0x37
        /*0002*/ 	.short	(.L_9 - .L_8)
.L_8:
        /*0004*/ 	.word	0x0000007c


	//----- nvinfo : EIATTR_KPARAM_INFO
	.align		4
.L_9:
        /*0008*/ 	.byte	0x04, 0x17
        /*000a*/ 	.short	(.L_11 - .L_10)
.L_10:
        /*000c*/ 	.word	0x00000000
        /*0010*/ 	.short	0x0004
        /*0012*/ 	.short	0x0020
        /*0014*/ 	.byte	0x00, 0xf4, 0x21, 0x00


	//----- nvinfo : EIATTR_KPARAM_INFO
	.align		4
.L_11:
        /*0018*/ 	.byte	0x04, 0x17
        /*001a*/ 	.short	(.L_13 - .L_12)
.L_12:
        /*001c*/ 	.word	0x00000000
        /*0020*/ 	.short	0x0003
        /*0022*/ 	.short	0x0018
        /*0024*/ 	.byte	0x00, 0xf0, 0x11, 0x00


	//----- nvinfo : EIATTR_KPARAM_INFO
	.align		4
.L_13:
        /*0028*/ 	.byte	0x04, 0x17
        /*002a*/ 	.short	(.L_15 - .L_14)
.L_14:
        /*002c*/ 	.word	0x00000000
        /*0030*/ 	.short	0x0002
        /*0032*/ 	.short	0x0010
        /*0034*/ 	.byte	0x00, 0xf4, 0x21, 0x00


	//----- nvinfo : EIATTR_KPARAM_INFO
	.align		4
.L_15:
        /*0038*/ 	.byte	0x04, 0x17
        /*003a*/ 	.short	(.L_17 - .L_16)
.L_16:
        /*003c*/ 	.word	0x00000000
        /*0040*/ 	.short	0x0001
        /*0042*/ 	.short	0x0008
        /*0044*/ 	.byte	0x00, 0xf4, 0x21, 0x00


	//----- nvinfo : EIATTR_KPARAM_INFO
	.align		4
.L_17:
        /*0048*/ 	.byte	0x04, 0x17
        /*004a*/ 	.short	(.L_19 - .L_18)
.L_18:
        /*004c*/ 	.word	0x00000000
        /*0050*/ 	.short	0x0000
        /*0052*/ 	.short	0x0000
        /*0054*/ 	.byte	0x00, 0xf4, 0x21, 0x00


	//----- nvinfo : EIATTR_SPARSE_MMA_MASK
	.align		4
.L_19:
        /*0058*/ 	.byte	0x03, 0x50
        /*005a*/ 	.short	0x0000


	//----- nvinfo : EIATTR_MAXREG_COUNT
	.align		4
        /*005c*/ 	.byte	0x03, 0x1b
        /*005e*/ 	.short	0x00ff


	//----- nvinfo : EIATTR_EXIT_INSTR_OFFSETS
	.align		4
        /*0060*/ 	.byte	0x04, 0x1c
        /*0062*/ 	.short	(.L_21 - .L_20)


	//   ....[0]....
.L_20:
        /*0064*/ 	.word	0x000009a0


	//   ....[1]....
        /*0068*/ 	.word	0x000009c0


	//----- nvinfo : EIATTR_REQNTID
	.align		4
.L_21:
        /*006c*/ 	.byte	0x04, 0x10
        /*006e*/ 	.short	(.L_23 - .L_22)
.L_22:
        /*0070*/ 	.word	0x00000080
        /*0074*/ 	.word	0x00000001
        /*0078*/ 	.word	0x00000001


	//----- nvinfo : EIATTR_CBANK_PARAM_SIZE
	.align		4
.L_23:
        /*007c*/ 	.byte	0x03, 0x19
        /*007e*/ 	.short	0x0028


	//----- nvinfo : EIATTR_PARAM_CBANK
	.align		4
        /*0080*/ 	.byte	0x04, 0x0a
        /*0082*/ 	.short	(.L_25 - .L_24)
	.align		4
.L_24:
        /*0084*/ 	.word	index@(.nv.constant0.triton_poi_fused_mul_silu_7)
        /*0088*/ 	.short	0x0210
        /*008a*/ 	.short	0x0028


	//----- nvinfo : EIATTR_SW_WAR
	.align		4
.L_25:
        /*008c*/ 	.byte	0x04, 0x36
        /*008e*/ 	.short	(.L_27 - .L_26)
.L_26:
        /*0090*/ 	.word	0x00000008
.L_27:


//--------------------- .nv.callgraph             --------------------------
	.section	.nv.callgraph,"",@"SHT_CUDA_CALLGRAPH"
	.align	4
	.sectionentsize	8
	.align		4
        /*0000*/ 	.word	0x00000000
	.align		4
        /*0004*/ 	.word	0xffffffff
	.align		4
        /*0008*/ 	.word	0x00000000
	.align		4
        /*000c*/ 	.word	0xfffffffe
	.align		4
        /*0010*/ 	.word	0x00000000
	.align		4
        /*0014*/ 	.word	0xfffffffd
	.align		4
        /*0018*/ 	.word	0x00000000
	.align		4
        /*001c*/ 	.word	0xfffffffc


//--------------------- .text.triton_poi_fused_mul_silu_7 --------------------------
	.section	.text.triton_poi_fused_mul_silu_7,"ax",@progbits
	.align	128
        .global         triton_poi_fused_mul_silu_7
        .type           triton_poi_fused_mul_silu_7,@function
        .size           triton_poi_fused_mul_silu_7,(.L_x_1 - triton_poi_fused_mul_silu_7)
        .other          triton_poi_fused_mul_silu_7,@"STO_CUDA_ENTRY STV_DEFAULT"
triton_poi_fused_mul_silu_7:
.text.triton_poi_fused_mul_silu_7:
[----:B------:R-:W0:Y:S02]  /*0000*/  LDC R1, c[0x0][0x28] ;  /* 0x00000a00ff017b82 */ /* 0x000e240000000800 */
[----:B------:R-:W1:Y:S01]  /*0010*/  S2R R0, SR_TID.X ;  /* 0x0000000000007919 */ /* 0x000e620000002100 */
[----:B------:R-:W2:Y:S01]  /*0020*/  LDC.64 R14, c[0x0][0x210] ;  /* 0x00008400ff0e7b82 */ /* 0x000ea20000000a00 */
[----:B------:R-:W-:Y:S01]  /*0030*/  ULDC UR4, c[0x0][0x228] ;  /* 0x00008a0000047ab9 */ /* 0x000fe20000000800 */
[----:B------:R-:W-:Y:S01]  /*0040*/  CS2R R8, SRZ ;  /* 0x0000000000087805 */ /* 0x000fe2000001ff00 */
[----:B------:R-:W3:Y:S01]  /*0050*/  S2R R13, SR_CTAID.X ;  /* 0x00000000000d7919 */ /* 0x000ee20000002500 */
[----:B------:R-:W-:-:S04]  /*0060*/  CS2R R10, SRZ ;  /* 0x00000000000a7805 */ /* 0x000fc8000001ff00 */
[----:B------:R-:W4:Y:S01]  /*0070*/  LDC.64 R16, c[0x0][0x218] ;  /* 0x00008600ff107b82 */ /* 0x000f220000000a00 */
[----:B-1----:R-:W-:-:S04]  /*0080*/  SHF.L.U32 R0, R0, 0x3, RZ ;  /* 0x0000000300007819 */ /* 0x002fc800000006ff */
[----:B------:R-:W-:-:S04]  /*0090*/  LOP3.LUT R0, R0, 0x3f8, RZ, 0xc0, !PT ;  /* 0x000003f800007812 */ /* 0x000fc800078ec0ff */
[----:B---3--:R-:W-:-:S04]  /*00a0*/  LEA R13, R13, R0, 0xa ;  /* 0x000000000d0d7211 */ /* 0x008fc800078e50ff */
[C---:B------:R-:W-:Y:S01]  /*00b0*/  ISETP.GE.AND P0, PT, R13.reuse, UR4, PT ;  /* 0x000000040d007c0c */ /* 0x040fe2000bf06270 */
[----:B--2---:R-:W-:Y:S01]  /*00c0*/  IMAD.WIDE R14, R13, 0x2, R14 ;  /* 0x000000020d0e7825 */ /* 0x004fe200078e020e */
[----:B------:R-:W-:-:S11]  /*00d0*/  ULDC.64 UR4, c[0x0][0x208] ;  /* 0x0000820000047ab9 */ /* 0x000fd60000000a00 */
[----:B------:R-:W2:Y:S01]  /*00e0*/  @!P0 LDG.E.128 R8, desc[UR4][R14.64] ;  /* 0x000000040e088981 */ /* 0x000ea2000c1e1d00 */
[----:B------:R-:W-:Y:S02]  /*00f0*/  CS2R R4, SRZ ;  /* 0x0000000000047805 */ /* 0x000fe4000001ff00 */
[----:B------:R-:W-:Y:S01]  /*0100*/  CS2R R6, SRZ ;  /* 0x0000000000067805 */ /* 0x000fe2000001ff00 */
[----:B----4-:R-:W-:-:S05]  /*0110*/  IMAD.WIDE R16, R13, 0x2, R16 ;  /* 0x000000020d107825 */ /* 0x010fca00078e0210 */
[----:B------:R1:W3:Y:S01]  /*0120*/  @!P0 LDG.E.128 R4, desc[UR4][R16.64] ;  /* 0x0000000410048981 */ /* 0x0002e2000c1e1d00 */
[----:B--2---:R-:W-:Y:S02]  /*0130*/  HADD2.F32 R12, -RZ, R8.H1_H1 ;  /* 0x30000008ff0c7230 */ /* 0x004fe40000004100 */
[----:B------:R-:W-:Y:S02]  /*0140*/  HADD2.F32 R2, -RZ, R8.H0_H0 ;  /* 0x20000008ff027230 */ /* 0x000fe40000004100 */
[----:B------:R-:W-:Y:S02]  /*0150*/  HADD2.F32 R8, -RZ, R10.H0_H0 ;  /* 0x2000000aff087230 */ /* 0x000fe40000004100 */
[----:B------:R-:W-:Y:S01]  /*0160*/  FADD R3, RZ, -R12 ;  /* 0x8000000cff037221 */ /* 0x000fe20000000000 */
[----:B------:R-:W-:-:S03]  /*0170*/  FADD R0, RZ, -R2 ;  /* 0x80000002ff007221 */ /* 0x000fc60000000000 */
[----:B------:R-:W-:Y:S01]  /*0180*/  FMUL R15, R3, 1.4426950216293334961 ;  /* 0x3fb8aa3b030f7820 */ /* 0x000fe20000400000 */
[----:B------:R-:W-:Y:S01]  /*0190*/  FADD R19, RZ, -R8 ;  /* 0x80000008ff137221 */ /* 0x000fe20000000000 */
[----:B------:R-:W-:Y:S01]  /*01a0*/  FMUL R18, R0, 1.4426950216293334961 ;  /* 0x3fb8aa3b00127820 */ /* 0x000fe20000400000 */
[----:B------:R-:W-:Y:S02]  /*01b0*/  HADD2.F32 R0, -RZ, R9.H0_H0 ;  /* 0x20000009ff007230 */ /* 0x000fe40000004100 */
[----:B------:R-:W-:Y:S01]  /*01c0*/  FSETP.GEU.AND P4, PT, R15, -126, PT ;  /* 0xc2fc00000f00780b */ /* 0x000fe20003f8e000 */
[----:B------:R-:W-:Y:S01]  /*01d0*/  HADD2.F32 R9, -RZ, R9.H1_H1 ;  /* 0x30000009ff097230 */ /* 0x000fe20000004100 */
[----:B------:R-:W-:Y:S01]  /*01e0*/  FSETP.GEU.AND P5, PT, R18, -126, PT ;  /* 0xc2fc00001200780b */ /* 0x000fe20003fae000 */
[----:B------:R-:W-:Y:S01]  /*01f0*/  FMUL R20, R19, 1.4426950216293334961 ;  /* 0x3fb8aa3b13147820 */ /* 0x000fe20000400000 */
[----:B------:R-:W-:Y:S02]  /*0200*/  FADD R3, RZ, -R0 ;  /* 0x80000000ff037221 */ /* 0x000fe40000000000 */
[----:B------:R-:W-:-:S02]  /*0210*/  FADD R14, RZ, -R9 ;  /* 0x80000009ff0e7221 */ /* 0x000fc40000000000 */
[----:B-1----:R-:W-:Y:S01]  /*0220*/  FMUL R17, R3, 1.4426950216293334961 ;  /* 0x3fb8aa3b03117820 */ /* 0x002fe20000400000 */
[----:B------:R-:W-:Y:S01]  /*0230*/  FSETP.GEU.AND P1, PT, R20, -126, PT ;  /* 0xc2fc00001400780b */ /* 0x000fe20003f2e000 */
[----:B------:R-:W-:Y:S01]  /*0240*/  FMUL R16, R14, 1.4426950216293334961 ;  /* 0x3fb8aa3b0e107820 */ /* 0x000fe20000400000 */
[----:B------:R-:W-:Y:S02]  /*0250*/  HADD2.F32 R14, -RZ, R10.H1_H1 ;  /* 0x3000000aff0e7230 */ /* 0x000fe40000004100 */
[----:B------:R-:W-:Y:S01]  /*0260*/  @!P4 FMUL R15, R15, 0.5 ;  /* 0x3f0000000f0fc820 */ /* 0x000fe20000400000 */
[----:B------:R-:W-:Y:S01]  /*0270*/  HADD2.F32 R10, -RZ, R11.H0_H0 ;  /* 0x2000000bff0a7230 */ /* 0x000fe20000004100 */
[----:B------:R-:W-:Y:S01]  /*0280*/  FSETP.GEU.AND P3, PT, R17, -126, PT ;  /* 0xc2fc00001100780b */ /* 0x000fe20003f6e000 */
[----:B------:R-:W-:Y:S01]  /*0290*/  FADD R19, RZ, -R14 ;  /* 0x8000000eff137221 */ /* 0x000fe20000000000 */
[----:B------:R-:W-:Y:S02]  /*02a0*/  HADD2.F32 R11, -RZ, R11.H1_H1 ;  /* 0x3000000bff0b7230 */ /* 0x000fe40000004100 */
[----:B------:R-:W-:Y:S01]  /*02b0*/  @!P5 FMUL R18, R18, 0.5 ;  /* 0x3f0000001212d820 */ /* 0x000fe20000400000 */
[----:B------:R-:W1:Y:S01]  /*02c0*/  MUFU.EX2 R15, R15 ;  /* 0x0000000f000f7308 */ /* 0x000e620000000800 */
[----:B------:R-:W-:Y:S01]  /*02d0*/  FMUL R21, R19, 1.4426950216293334961 ;  /* 0x3fb8aa3b13157820 */ /* 0x000fe20000400000 */
[----:B------:R-:W-:Y:S01]  /*02e0*/  FADD R19, RZ, -R10 ;  /* 0x8000000aff137221 */ /* 0x000fe20000000000 */
[----:B------:R-:W-:Y:S01]  /*02f0*/  FSETP.GEU.AND P2, PT, R16, -126, PT ;  /* 0xc2fc00001000780b */ /* 0x000fe20003f4e000 */
[----:B------:R-:W-:-:S02]  /*0300*/  @!P1 FMUL R20, R20, 0.5 ;  /* 0x3f00000014149820 */ /* 0x000fc40000400000 */
[----:B------:R-:W-:Y:S01]  /*0310*/  FMUL R22, R19, 1.4426950216293334961 ;  /* 0x3fb8aa3b13167820 */ /* 0x000fe20000400000 */
[----:B------:R-:W-:Y:S01]  /*0320*/  FADD R19, RZ, -R11 ;  /* 0x8000000bff137221 */ /* 0x000fe20000000000 */
[----:B------:R-:W2:Y:S01]  /*0330*/  MUFU.EX2 R3, R18 ;  /* 0x0000001200037308 */ /* 0x000ea20000000800 */
[----:B------:R-:W-:Y:S01]  /*0340*/  FSETP.GEU.AND P6, PT, R21, -126, PT ;  /* 0xc2fc00001500780b */ /* 0x000fe20003fce000 */
[----:B------:R-:W-:Y:S01]  /*0350*/  @!P3 FMUL R17, R17, 0.5 ;  /* 0x3f0000001111b820 */ /* 0x000fe20000400000 */
[----:B------:R-:W-:Y:S01]  /*0360*/  FMUL R19, R19, 1.4426950216293334961 ;  /* 0x3fb8aa3b13137820 */ /* 0x000fe20000400000 */
[----:B-1----:R-:W-:-:S04]  /*0370*/  @!P4 FMUL R15, R15, R15 ;  /* 0x0000000f0f0fc220 */ /* 0x002fc80000400000 */
[----:B------:R-:W-:Y:S01]  /*0380*/  FSETP.GEU.AND P4, PT, R19, -126, PT ;  /* 0xc2fc00001300780b */ /* 0x000fe20003f8e000 */
[----:B------:R-:W-:Y:S01]  /*0390*/  @!P2 FMUL R16, R16, 0.5 ;  /* 0x3f0000001010a820 */ /* 0x000fe20000400000 */
[----:B------:R-:W1:Y:S01]  /*03a0*/  MUFU.EX2 R17, R17 ;  /* 0x0000001100117308 */ /* 0x000e620000000800 */
[----:B------:R-:W-:-:S03]  /*03b0*/  FADD R15, R15, 1 ;  /* 0x3f8000000f0f7421 */ /* 0x000fc60000000000 */
[----:B------:R-:W-:Y:S01]  /*03c0*/  @!P6 FMUL R21, R21, 0.5 ;  /* 0x3f0000001515e820 */ /* 0x000fe20000400000 */
[----:B--2---:R-:W-:Y:S01]  /*03d0*/  @!P5 FMUL R3, R3, R3 ;  /* 0x000000030303d220 */ /* 0x004fe20000400000 */
[----:B------:R-:W-:Y:S02]  /*03e0*/  FSETP.GEU.AND P5, PT, R22, -126, PT ;  /* 0xc2fc00001600780b */ /* 0x000fe40003fae000 */
[----:B------:R-:W2:Y:S01]  /*03f0*/  MUFU.EX2 R18, R16 ;  /* 0x0000001000127308 */ /* 0x000ea20000000800 */
[----:B------:R-:W-:Y:S02]  /*0400*/  FADD R3, R3, 1 ;  /* 0x3f80000003037421 */ /* 0x000fe40000000000 */
[----:B------:R-:W-:Y:S01]  /*0410*/  @!P4 FMUL R19, R19, 0.5 ;  /* 0x3f0000001313c820 */ /* 0x000fe20000400000 */
[----:B-1----:R-:W-:-:S04]  /*0420*/  @!P3 FMUL R17, R17, R17 ;  /* 0x000000111111b220 */ /* 0x002fc80000400000 */
[----:B------:R-:W1:Y:S01]  /*0430*/  MUFU.EX2 R21, R21 ;  /* 0x0000001500157308 */ /* 0x000e620000000800 */
[----:B------:R-:W-:Y:S02]  /*0440*/  FSETP.GT.AND P3, PT, R3, 8.50705917302346158658e+37, PT ;  /* 0x7e8000000300780b */ /* 0x000fe40003f64000 */
[----:B------:R-:W-:Y:S01]  /*0450*/  @!P5 FMUL R22, R22, 0.5 ;  /* 0x3f0000001616d820 */ /* 0x000fe20000400000 */
[----:B------:R-:W-:Y:S01]  /*0460*/  FADD R17, R17, 1 ;  /* 0x3f80000011117421 */ /* 0x000fe20000000000 */
[----:B--2---:R-:W-:-:S03]  /*0470*/  @!P2 FMUL R18, R18, R18 ;  /* 0x000000121212a220 */ /* 0x004fc60000400000 */
[----:B------:R-:W2:Y:S01]  /*0480*/  MUFU.EX2 R19, R19 ;  /* 0x0000001300137308 */ /* 0x000ea20000000800 */
[----:B------:R-:W-:Y:S01]  /*0490*/  FSETP.GT.AND P2, PT, R15, 8.50705917302346158658e+37, PT ;  /* 0x7e8000000f00780b */ /* 0x000fe20003f44000 */
[----:B------:R-:W-:Y:S01]  /*04a0*/  FADD R23, R18, 1 ;  /* 0x3f80000012177421 */ /* 0x000fe20000000000 */
[----:B------:R-:W-:-:S03]  /*04b0*/  HFMA2.MMA R18, -RZ, RZ, 1.625, 0 ;  /* 0x3e800000ff127435 */ /* 0x000fc600000001ff */
[----:B------:R-:W-:Y:S01]  /*04c0*/  @P3 FMUL R3, R3, 0.25 ;  /* 0x3e80000003033820 */ /* 0x000fe20000400000 */
[----:B-1----:R-:W-:Y:S01]  /*04d0*/  @!P6 FMUL R21, R21, R21 ;  /* 0x000000151515e220 */ /* 0x002fe20000400000 */
[----:B------:R-:W1:Y:S01]  /*04e0*/  MUFU.EX2 R20, R20 ;  /* 0x0000001400147308 */ /* 0x000e620000000800 */
[----:B------:R-:W-:Y:S02]  /*04f0*/  FSETP.GT.AND P6, PT, R23, 8.50705917302346158658e+37, PT ;  /* 0x7e8000001700780b */ /* 0x000fe40003fc4000 */
[----:B------:R-:W-:-:S03]  /*0500*/  FADD R21, R21, 1 ;  /* 0x3f80000015157421 */ /* 0x000fc60000000000 */
[----:B------:R-:W-:Y:S01]  /*0510*/  @P2 FMUL R15, R15, 0.25 ;  /* 0x3e8000000f0f2820 */ /* 0x000fe20000400000 */
[----:B--2---:R-:W-:Y:S01]  /*0520*/  @!P4 FMUL R19, R19, R19 ;  /* 0x000000131313c220 */ /* 0x004fe20000400000 */
[----:B------:R2:W4:Y:S01]  /*0530*/  MUFU.EX2 R16, R22 ;  /* 0x0000001600107308 */ /* 0x0005220000000800 */
[----:B------:R-:W-:Y:S02]  /*0540*/  FSETP.GT.AND P4, PT, R21, 8.50705917302346158658e+37, PT ;  /* 0x7e8000001500780b */ /* 0x000fe40003f84000 */
[----:B------:R-:W-:Y:S01]  /*0550*/  FADD R28, R19, 1 ;  /* 0x3f800000131c7421 */ /* 0x000fe20000000000 */
[----:B------:R-:W-:Y:S02]  /*0560*/  FSEL R25, R18, 1, P6 ;  /* 0x3f80000012197808 */ /* 0x000fe40003000000 */
[----:B------:R-:W-:Y:S01]  /*0570*/  @P6 FMUL R23, R23, 0.25 ;  /* 0x3e80000017176820 */ /* 0x000fe20000400000 */
[----:B-1----:R-:W-:Y:S01]  /*0580*/  @!P1 FMUL R20, R20, R20 ;  /* 0x0000001414149220 */ /* 0x002fe20000400000 */
[----:B------:R-:W-:Y:S01]  /*0590*/  FSETP.GT.AND P1, PT, R17, 8.50705917302346158658e+37, PT ;  /* 0x7e8000001100780b */ /* 0x000fe20003f24000 */
[----:B------:R-:W1:Y:S01]  /*05a0*/  MUFU.RCP R3, R3 ;  /* 0x0000000300037308 */ /* 0x000e620000001000 */
[----:B--2---:R-:W-:Y:S01]  /*05b0*/  FSEL R22, R18, 1, P2 ;  /* 0x3f80000012167808 */ /* 0x004fe20001000000 */
[----:B------:R-:W-:Y:S01]  /*05c0*/  FADD R26, R20, 1 ;  /* 0x3f800000141a7421 */ /* 0x000fe20000000000 */
[----:B------:R-:W-:-:S02]  /*05d0*/  FSETP.GT.AND P2, PT, R28, 8.50705917302346158658e+37, PT ;  /* 0x7e8000001c00780b */ /* 0x000fc40003f44000 */
[----:B------:R-:W-:Y:S01]  /*05e0*/  FSEL R20, R18, 1, P3 ;  /* 0x3f80000012147808 */ /* 0x000fe20001800000 */
[----:B----4-:R-:W-:Y:S01]  /*05f0*/  @!P5 FMUL R16, R16, R16 ;  /* 0x000000101010d220 */ /* 0x010fe20000400000 */
[----:B------:R-:W-:Y:S01]  /*0600*/  FSETP.GT.AND P5, PT, R26, 8.50705917302346158658e+37, PT ;  /* 0x7e8000001a00780b */ /* 0x000fe20003fa4000 */
[----:B------:R-:W2:Y:S01]  /*0610*/  MUFU.RCP R15, R15 ;  /* 0x0000000f000f7308 */ /* 0x000ea20000001000 */
[----:B------:R-:W-:Y:S01]  /*0620*/  @P4 FMUL R21, R21, 0.25 ;  /* 0x3e80000015154820 */ /* 0x000fe20000400000 */
[----:B------:R-:W-:Y:S01]  /*0630*/  FADD R27, R16, 1 ;  /* 0x3f800000101b7421 */ /* 0x000fe20000000000 */
[----:B------:R-:W-:Y:S01]  /*0640*/  FSEL R24, R18, 1, P1 ;  /* 0x3f80000012187808 */ /* 0x000fe20000800000 */
[----:B------:R-:W-:-:S03]  /*0650*/  @P1 FMUL R17, R17, 0.25 ;  /* 0x3e80000011111820 */ /* 0x000fc60000400000 */
[----:B------:R-:W-:Y:S01]  /*0660*/  FSETP.GT.AND P3, PT, R27, 8.50705917302346158658e+37, PT ;  /* 0x7e8000001b00780b */ /* 0x000fe20003f64000 */
[----:B------:R-:W4:Y:S01]  /*0670*/  MUFU.RCP R16, R23 ;  /* 0x0000001700107308 */ /* 0x000f220000001000 */
[----:B------:R-:W-:Y:S01]  /*0680*/  @P2 FMUL R28, R28, 0.25 ;  /* 0x3e8000001c1c2820 */ /* 0x000fe20000400000 */
[----:B-1----:R-:W-:Y:S02]  /*0690*/  FMUL R3, R3, R20 ;  /* 0x0000001403037220 */ /* 0x002fe40000400000 */
[----:B------:R-:W-:Y:S01]  /*06a0*/  @P5 FMUL R26, R26, 0.25 ;  /* 0x3e8000001a1a5820 */ /* 0x000fe20000400000 */
[----:B--2---:R-:W-:-:S03]  /*06b0*/  FMUL R15, R15, R22 ;  /* 0x000000160f0f7220 */ /* 0x004fc60000400000 */
[----:B------:R-:W1:Y:S01]  /*06c0*/  MUFU.RCP R17, R17 ;  /* 0x0000001100117308 */ /* 0x000e620000001000 */
[----:B------:R-:W-:Y:S01]  /*06d0*/  FSEL R22, R18, 1, P5 ;  /* 0x3f80000012167808 */ /* 0x000fe20002800000 */
[----:B------:R-:W-:Y:S02]  /*06e0*/  FMUL R15, R12, R15 ;  /* 0x0000000f0c0f7220 */ /* 0x000fe40000400000 */
[----:B------:R-:W-:Y:S01]  /*06f0*/  @P3 FMUL R27, R27, 0.25 ;  /* 0x3e8000001b1b3820 */ /* 0x000fe20000400000 */
[----:B---3--:R-:W-:Y:S02]  /*0700*/  HADD2.F32 R12, -RZ, R7.H0_H0 ;  /* 0x20000007ff0c7230 */ /* 0x008fe40000004100 */
[----:B----4-:R-:W-:Y:S01]  /*0710*/  FMUL R16, R16, R25 ;  /* 0x0000001910107220 */ /* 0x010fe20000400000 */
[----:B------:R-:W2:Y:S01]  /*0720*/  MUFU.RCP R20, R28 ;  /* 0x0000001c00147308 */ /* 0x000ea20000001000 */
[----:B------:R-:W-:Y:S02]  /*0730*/  FSEL R25, R18, 1, P2 ;  /* 0x3f80000012197808 */ /* 0x000fe40001000000 */
[----:B------:R-:W-:Y:S01]  /*0740*/  FMUL R16, R9, R16 ;  /* 0x0000001009107220 */ /* 0x000fe20000400000 */
[----:B------:R-:W-:-:S02]  /*0750*/  HADD2.F32 R9, -RZ, R4.H0_H0 ;  /* 0x20000004ff097230 */ /* 0x000fc40000004100 */
[----:B-1----:R-:W-:Y:S02]  /*0760*/  FMUL R17, R17, R24 ;  /* 0x0000001811117220 */ /* 0x002fe40000400000 */
[----:B------:R-:W1:Y:S01]  /*0770*/  MUFU.RCP R23, R27 ;  /* 0x0000001b00177308 */ /* 0x000e620000001000 */
[----:B------:R-:W-:Y:S01]  /*0780*/  FSEL R24, R18, 1, P4 ;  /* 0x3f80000012187808 */ /* 0x000fe20002000000 */
[----:B------:R-:W-:Y:S01]  /*0790*/  FMUL R17, R0, R17 ;  /* 0x0000001100117220 */ /* 0x000fe20000400000 */
[----:B------:R-:W-:-:S05]  /*07a0*/  HADD2.F32 R0, -RZ, R4.H1_H1 ;  /* 0x30000004ff007230 */ /* 0x000fca0000004100 */
[----:B------:R3:W4:Y:S01]  /*07b0*/  MUFU.RCP R19, R26 ;  /* 0x0000001a00137308 */ /* 0x0007220000001000 */
[----:B------:R-:W-:-:S07]  /*07c0*/  FMUL R15, R0, R15 ;  /* 0x0000000f000f7220 */ /* 0x000fce0000400000 */
[----:B------:R-:W5:Y:S01]  /*07d0*/  MUFU.RCP R21, R21 ;  /* 0x0000001500157308 */ /* 0x000f620000001000 */
[----:B---3--:R-:W-:Y:S01]  /*07e0*/  FSEL R26, R18, 1, P3 ;  /* 0x3f800000121a7808 */ /* 0x008fe20001800000 */
[----:B--2---:R-:W-:Y:S01]  /*07f0*/  FMUL R18, R20, R25 ;  /* 0x0000001914127220 */ /* 0x004fe20000400000 */
[----:B------:R-:W-:Y:S01]  /*0800*/  FMUL R20, R2, R3 ;  /* 0x0000000302147220 */ /* 0x000fe20000400000 */
[----:B------:R-:W-:Y:S01]  /*0810*/  HADD2.F32 R25, -RZ, R7.H1_H1 ;  /* 0x30000007ff197230 */ /* 0x000fe20000004100 */
[----:B------:R-:W2:Y:S01]  /*0820*/  LDC.64 R2, c[0x0][0x220] ;  /* 0x00008800ff027b82 */ /* 0x000ea20000000a00 */
[----:B-1----:R-:W-:Y:S01]  /*0830*/  FMUL R23, R23, R26 ;  /* 0x0000001a17177220 */ /* 0x002fe20000400000 */
[----:B----4-:R-:W-:Y:S01]  /*0840*/  FMUL R19, R19, R22 ;  /* 0x0000001613137220 */ /* 0x010fe20000400000 */
[----:B------:R-:W-:Y:S01]  /*0850*/  FMUL R18, R11, R18 ;  /* 0x000000120b127220 */ /* 0x000fe20000400000 */
[----:B------:R-:W-:Y:S02]  /*0860*/  HADD2.F32 R11, -RZ, R5.H1_H1 ;  /* 0x30000005ff0b7230 */ /* 0x000fe40000004100 */
[----:B------:R-:W-:Y:S01]  /*0870*/  FMUL R23, R10, R23 ;  /* 0x000000170a177220 */ /* 0x000fe20000400000 */
[----:B------:R-:W-:Y:S01]  /*0880*/  FMUL R19, R8, R19 ;  /* 0x0000001308137220 */ /* 0x000fe20000400000 */
[----:B------:R-:W-:-:S02]  /*0890*/  HADD2.F32 R10, -RZ, R6.H1_H1 ;  /* 0x30000006ff0a7230 */ /* 0x000fc40000004100 */
[----:B------:R-:W-:Y:S01]  /*08a0*/  FMUL R4, R9, R20 ;  /* 0x0000001409047220 */ /* 0x000fe20000400000 */
[----:B------:R-:W-:Y:S02]  /*08b0*/  HADD2.F32 R8, -RZ, R5.H0_H0 ;  /* 0x20000005ff087230 */ /* 0x000fe40000004100 */
[----:B-----5:R-:W-:Y:S01]  /*08c0*/  FMUL R21, R21, R24 ;  /* 0x0000001815157220 */ /* 0x020fe20000400000 */
[----:B------:R-:W-:Y:S02]  /*08d0*/  HADD2.F32 R6, -RZ, R6.H0_H0 ;  /* 0x20000006ff067230 */ /* 0x000fe40000004100 */
[----:B------:R-:W-:Y:S01]  /*08e0*/  FMUL R16, R11, R16 ;  /* 0x000000100b107220 */ /* 0x000fe20000400000 */
[----:B------:R-:W-:Y:S01]  /*08f0*/  FMUL R7, R12, R23 ;  /* 0x000000170c077220 */ /* 0x000fe20000400000 */
[----:B------:R-:W-:Y:S01]  /*0900*/  FMUL R21, R14, R21 ;  /* 0x000000150e157220 */ /* 0x000fe20000400000 */
[----:B------:R-:W-:Y:S01]  /*0910*/  FMUL R5, R8, R17 ;  /* 0x0000001108057220 */ /* 0x000fe20000400000 */
[----:B------:R-:W-:Y:S01]  /*0920*/  FMUL R6, R6, R19 ;  /* 0x0000001306067220 */ /* 0x000fe20000400000 */
[----:B------:R-:W-:Y:S01]  /*0930*/  FMUL R18, R25, R18 ;  /* 0x0000001219127220 */ /* 0x000fe20000400000 */
[----:B------:R-:W-:Y:S01]  /*0940*/  FMUL R21, R10, R21 ;  /* 0x000000150a157220 */ /* 0x000fe20000400000 */
[----:B------:R-:W-:-:S02]  /*0950*/  F2FP.F16.F32.PACK_AB R4, R15, R4 ;  /* 0x000000040f04723e */ /* 0x000fc400000000ff */
[----:B------:R-:W-:Y:S02]  /*0960*/  F2FP.F16.F32.PACK_AB R5, R16, R5 ;  /* 0x000000051005723e */ /* 0x000fe400000000ff */
[----:B------:R-:W-:Y:S01]  /*0970*/  F2FP.F16.F32.PACK_AB R6, R21, R6 ;  /* 0x000000061506723e */ /* 0x000fe200000000ff */
[----:B--2---:R-:W-:Y:S01]  /*0980*/  IMAD.WIDE R2, R13, 0x2, R2 ;  /* 0x000000020d027825 */ /* 0x004fe200078e0202 */
[----:B------:R-:W-:Y:S01]  /*0990*/  F2FP.F16.F32.PACK_AB R7, R18, R7 ;  /* 0x000000071207723e */ /* 0x000fe200000000ff */
[----:B------:R-:W-:Y:S06]  /*09a0*/  @P0 EXIT ;  /* 0x000000000000094d */ /* 0x000fec0003800000 */
[----:B------:R-:W-:Y:S01]  /*09b0*/  STG.E.128 desc[UR4][R2.64], R4 ;  /* 0x0000000402007986 */ /* 0x000fe2000c101d04 */
[----:B------:R-:W-:Y:S05]  /*09c0*/  EXIT ;  /* 0x000000000000794d */ /* 0x000fea0003800000 */
.L_x_0:
[----:B------:R-:W-:-:S00]  /*09d0*/  BRA `(.L_x_0) ;  /* 0xfffffffc00fc7947 */ /* 0x000fc0000383ffff */
[----:B------:R-:W-:-:S00]  /*09e0*/  NOP ;  /* 0x0000000000007918 */ /* 0x000fc00000000000 */
        /* <DEDUP_REMOVED lines=9> */
.L_x_1:


//--------------------- .nv.constant0.triton_poi_fused_mul_silu_7 --------------------------
	.section	.nv.constant0.triton_poi_fused_mul_silu_7,"a",@progbits
	.sectionflags	@""
	.align	4
.nv.constant0.triton_poi_fused_mul_silu_7:
	.zero		568
